//
// Generated by NVIDIA NVVM Compiler
//
// Compiler Build ID: CL-36424714
// Cuda compilation tools, release 13.0, V13.0.88
// Based on NVVM 20.0.0
//

.version 9.0
.target sm_100
.address_size 64

	// .globl	_ZN3CVD2CL16hips_find_kernelEPK6ulong4S3_P4int2Pjj

.visible .entry _ZN3CVD2CL16hips_find_kernelEPK6ulong4S3_P4int2Pjj(
	.param .u64 .ptr .align 1 _ZN3CVD2CL16hips_find_kernelEPK6ulong4S3_P4int2Pjj_param_0,
	.param .u64 .ptr .align 1 _ZN3CVD2CL16hips_find_kernelEPK6ulong4S3_P4int2Pjj_param_1,
	.param .u64 .ptr .align 1 _ZN3CVD2CL16hips_find_kernelEPK6ulong4S3_P4int2Pjj_param_2,
	.param .u64 .ptr .align 1 _ZN3CVD2CL16hips_find_kernelEPK6ulong4S3_P4int2Pjj_param_3,
	.param .u32 _ZN3CVD2CL16hips_find_kernelEPK6ulong4S3_P4int2Pjj_param_4
)
{
	.reg .pred 	%p<3>;
	.reg .b32 	%r<122>;
	.reg .b64 	%rd<35>;

	ld.param.u64 	%rd3, [_ZN3CVD2CL16hips_find_kernelEPK6ulong4S3_P4int2Pjj_param_0];
	ld.param.u64 	%rd4, [_ZN3CVD2CL16hips_find_kernelEPK6ulong4S3_P4int2Pjj_param_1];
	ld.param.u64 	%rd1, [_ZN3CVD2CL16hips_find_kernelEPK6ulong4S3_P4int2Pjj_param_2];
	ld.param.u64 	%rd2, [_ZN3CVD2CL16hips_find_kernelEPK6ulong4S3_P4int2Pjj_param_3];
	ld.param.u32 	%r4, [_ZN3CVD2CL16hips_find_kernelEPK6ulong4S3_P4int2Pjj_param_4];
	cvta.to.global.u64 	%rd5, %rd4;
	cvta.to.global.u64 	%rd6, %rd3;
	mov.u32 	%r5, %ctaid.x;
	mov.u32 	%r6, %ntid.x;
	mov.u32 	%r7, %tid.x;
	mad.lo.s32 	%r1, %r5, %r6, %r7;
	mov.u32 	%r8, %ctaid.y;
	mov.u32 	%r9, %ntid.y;
	mov.u32 	%r10, %tid.y;
	mad.lo.s32 	%r2, %r8, %r9, %r10;
	mul.wide.u32 	%rd7, %r1, 32;
	add.s64 	%rd8, %rd6, %rd7;
	ld.global.v2.u64 	{%rd9, %rd10}, [%rd8];
	ld.global.v2.u64 	{%rd11, %rd12}, [%rd8+16];
	mul.wide.u32 	%rd13, %r2, 32;
	add.s64 	%rd14, %rd5, %rd13;
	ld.global.v2.u64 	{%rd15, %rd16}, [%rd14];
	ld.global.v2.u64 	{%rd17, %rd18}, [%rd14+16];
	not.b64 	%rd19, %rd15;
	and.b64  	%rd20, %rd9, %rd19;
	cvt.u32.u64 	%r11, %rd20;
	{ .reg .b32 tmp; mov.b64 {tmp, %r12}, %rd20; }
	shr.u32 	%r13, %r11, 1;
	and.b32  	%r14, %r13, 1431655765;
	sub.s32 	%r15, %r11, %r14;
	and.b32  	%r16, %r15, 858993459;
	shr.u32 	%r17, %r15, 2;
	and.b32  	%r18, %r17, 858993459;
	add.s32 	%r19, %r18, %r16;
	shr.u32 	%r20, %r19, 4;
	add.s32 	%r21, %r20, %r19;
	and.b32  	%r22, %r21, 252645135;
	mul.lo.s32 	%r23, %r22, 16843009;
	shr.u32 	%r24, %r23, 24;
	shr.u64 	%rd21, %rd20, 33;
	cvt.u32.u64 	%r25, %rd21;
	and.b32  	%r26, %r25, 1431655765;
	sub.s32 	%r27, %r12, %r26;
	and.b32  	%r28, %r27, 858993459;
	shr.u32 	%r29, %r27, 2;
	and.b32  	%r30, %r29, 858993459;
	add.s32 	%r31, %r30, %r28;
	shr.u32 	%r32, %r31, 4;
	add.s32 	%r33, %r32, %r31;
	and.b32  	%r34, %r33, 252645135;
	mul.lo.s32 	%r35, %r34, 16843009;
	shr.u32 	%r36, %r35, 24;
	not.b64 	%rd22, %rd16;
	and.b64  	%rd23, %rd10, %rd22;
	cvt.u32.u64 	%r37, %rd23;
	{ .reg .b32 tmp; mov.b64 {tmp, %r38}, %rd23; }
	shr.u32 	%r39, %r37, 1;
	and.b32  	%r40, %r39, 1431655765;
	sub.s32 	%r41, %r37, %r40;
	and.b32  	%r42, %r41, 858993459;
	shr.u32 	%r43, %r41, 2;
	and.b32  	%r44, %r43, 858993459;
	add.s32 	%r45, %r44, %r42;
	shr.u32 	%r46, %r45, 4;
	add.s32 	%r47, %r46, %r45;
	and.b32  	%r48, %r47, 252645135;
	mul.lo.s32 	%r49, %r48, 16843009;
	shr.u32 	%r50, %r49, 24;
	shr.u64 	%rd24, %rd23, 33;
	cvt.u32.u64 	%r51, %rd24;
	and.b32  	%r52, %r51, 1431655765;
	sub.s32 	%r53, %r38, %r52;
	and.b32  	%r54, %r53, 858993459;
	shr.u32 	%r55, %r53, 2;
	and.b32  	%r56, %r55, 858993459;
	add.s32 	%r57, %r56, %r54;
	shr.u32 	%r58, %r57, 4;
	add.s32 	%r59, %r58, %r57;
	and.b32  	%r60, %r59, 252645135;
	mul.lo.s32 	%r61, %r60, 16843009;
	shr.u32 	%r62, %r61, 24;
	not.b64 	%rd25, %rd17;
	and.b64  	%rd26, %rd11, %rd25;
	cvt.u32.u64 	%r63, %rd26;
	{ .reg .b32 tmp; mov.b64 {tmp, %r64}, %rd26; }
	shr.u32 	%r65, %r63, 1;
	and.b32  	%r66, %r65, 1431655765;
	sub.s32 	%r67, %r63, %r66;
	and.b32  	%r68, %r67, 858993459;
	shr.u32 	%r69, %r67, 2;
	and.b32  	%r70, %r69, 858993459;
	add.s32 	%r71, %r70, %r68;
	shr.u32 	%r72, %r71, 4;
	add.s32 	%r73, %r72, %r71;
	and.b32  	%r74, %r73, 252645135;
	mul.lo.s32 	%r75, %r74, 16843009;
	shr.u32 	%r76, %r75, 24;
	shr.u64 	%rd27, %rd26, 33;
	cvt.u32.u64 	%r77, %rd27;
	and.b32  	%r78, %r77, 1431655765;
	sub.s32 	%r79, %r64, %r78;
	and.b32  	%r80, %r79, 858993459;
	shr.u32 	%r81, %r79, 2;
	and.b32  	%r82, %r81, 858993459;
	add.s32 	%r83, %r82, %r80;
	shr.u32 	%r84, %r83, 4;
	add.s32 	%r85, %r84, %r83;
	and.b32  	%r86, %r85, 252645135;
	mul.lo.s32 	%r87, %r86, 16843009;
	shr.u32 	%r88, %r87, 24;
	not.b64 	%rd28, %rd18;
	and.b64  	%rd29, %rd12, %rd28;
	cvt.u32.u64 	%r89, %rd29;
	{ .reg .b32 tmp; mov.b64 {tmp, %r90}, %rd29; }
	shr.u32 	%r91, %r89, 1;
	and.b32  	%r92, %r91, 1431655765;
	sub.s32 	%r93, %r89, %r92;
	and.b32  	%r94, %r93, 858993459;
	shr.u32 	%r95, %r93, 2;
	and.b32  	%r96, %r95, 858993459;
	add.s32 	%r97, %r96, %r94;
	shr.u32 	%r98, %r97, 4;
	add.s32 	%r99, %r98, %r97;
	and.b32  	%r100, %r99, 252645135;
	mul.lo.s32 	%r101, %r100, 16843009;
	shr.u32 	%r102, %r101, 24;
	shr.u64 	%rd30, %rd29, 33;
	cvt.u32.u64 	%r103, %rd30;
	and.b32  	%r104, %r103, 1431655765;
	sub.s32 	%r105, %r90, %r104;
	and.b32  	%r106, %r105, 858993459;
	shr.u32 	%r107, %r105, 2;
	and.b32  	%r108, %r107, 858993459;
	add.s32 	%r109, %r108, %r106;
	shr.u32 	%r110, %r109, 4;
	add.s32 	%r111, %r110, %r109;
	and.b32  	%r112, %r111, 252645135;
	mul.lo.s32 	%r113, %r112, 16843009;
	shr.u32 	%r114, %r113, 24;
	add.s32 	%r115, %r36, %r24;
	add.s32 	%r116, %r115, %r50;
	add.s32 	%r117, %r116, %r62;
	add.s32 	%r118, %r117, %r76;
	add.s32 	%r119, %r118, %r88;
	add.s32 	%r120, %r119, %r102;
	add.s32 	%r121, %r120, %r114;
	setp.gt.u32 	%p1, %r121, 3;
	@%p1 bra 	$L__BB0_3;
	cvta.to.global.u64 	%rd31, %rd2;
	atom.global.add.u32 	%r3, [%rd31], 1;
	setp.ge.u32 	%p2, %r3, %r4;
	@%p2 bra 	$L__BB0_3;
	cvta.to.global.u64 	%rd32, %rd1;
	mul.wide.u32 	%rd33, %r3, 8;
	add.s64 	%rd34, %rd32, %rd33;
	st.global.v2.u32 	[%rd34], {%r1, %r2};
$L__BB0_3:
	ret;

}


// ===== COMPILED SASS (sm_100) =====

	.target	sm_100

	.elftype	@"ET_EXEC"


//--------------------- .note.nv.tkinfo           --------------------------
	.section	.note.nv.tkinfo,"",@"SHT_NOTE"
	.sectionflags	@"SHF_NOTE_NV_TKINFO"
	.tkinfo
        /*0018*/ 	.word	0x00000002
        /*0030*/ 	.string	""
        /*0030*/ 	.string	"ptxas"
        /*0030*/ 	.string	"Cuda compilation tools, release 13.0, V13.0.88"
        /*0030*/ 	.string	"Build cuda_13.0.r13.0/compiler.36424714_0"
        /*0030*/ 	.string	"-arch sm_100 -m 64 "



//--------------------- .note.nv.cuinfo           --------------------------
	.section	.note.nv.cuinfo,"",@"SHT_NOTE"
	.sectionflags	@"SHF_NOTE_NV_CUINFO"
        /*0018*/ 	.short	0x0002
        /*001a*/ 	.short	0x0064
        /*001c*/ 	.short	0x0082
	.zero		2


//--------------------- .nv.info                  --------------------------
	.section	.nv.info,"",@"SHT_CUDA_INFO"
	.align	4


	//----- nvinfo : EIATTR_REGCOUNT
	.align		4
        /*0000*/ 	.byte	0x04, 0x2f
        /*0002*/ 	.short	(.L_1 - .L_0)
	.align		4
.L_0:
        /*0004*/ 	.word	index@(_ZN3CVD2CL16hips_find_kernelEPK6ulong4S3_P4int2Pjj)
        /*0008*/ 	.word	0x0000001c


	//----- nvinfo : EIATTR_FRAME_SIZE
	.align		4
.L_1:
        /*000c*/ 	.byte	0x04, 0x11
        /*000e*/ 	.short	(.L_3 - .L_2)
	.align		4
.L_2:
        /*0010*/ 	.word	index@(_ZN3CVD2CL16hips_find_kernelEPK6ulong4S3_P4int2Pjj)
        /*0014*/ 	.word	0x00000000


	//----- nvinfo : EIATTR_MIN_STACK_SIZE
	.align		4
.L_3:
        /*0018*/ 	.byte	0x04, 0x12
        /*001a*/ 	.short	(.L_5 - .L_4)
	.align		4
.L_4:
        /*001c*/ 	.word	index@(_ZN3CVD2CL16hips_find_kernelEPK6ulong4S3_P4int2Pjj)
        /*0020*/ 	.word	0x00000000
.L_5:


//--------------------- .nv.compat                --------------------------
	.section	.nv.compat,"",@"SHT_CUDA_COMPAT_INFO"
	.align	4
        /*0000*/ 	.byte	0x02, 0x09, 0x00, 0x00, 0x02, 0x02, 0x01, 0x00, 0x02, 0x05, 0x05, 0x00, 0x03, 0x07, 0x01, 0x01
        /*0010*/ 	.byte	0x02, 0x03, 0x00, 0x00, 0x02, 0x06, 0x01, 0x00, 0x04, 0x0b, 0x08, 0x00, 0x09, 0x00, 0x00, 0x00
        /*0020*/ 	.byte	0x00, 0x00, 0x00, 0x00


//--------------------- .nv.info._ZN3CVD2CL16hips_find_kernelEPK6ulong4S3_P4int2Pjj --------------------------
	.section	.nv.info._ZN3CVD2CL16hips_find_kernelEPK6ulong4S3_P4int2Pjj,"",@"SHT_CUDA_INFO"
	.sectionflags	@""
	.align	4


	//----- nvinfo : EIATTR_CUDA_API_VERSION
	.align		4
        /*0000*/ 	.byte	0x04, 0x37
        /*0002*/ 	.short	(.L_7 - .L_6)
.L_6:
        /*0004*/ 	.word	0x00000082


	//----- nvinfo : EIATTR_KPARAM_INFO
	.align		4
.L_7:
        /*0008*/ 	.byte	0x04, 0x17
        /*000a*/ 	.short	(.L_9 - .L_8)
.L_8:
        /*000c*/ 	.word	0x00000000
        /*0010*/ 	.short	0x0004
        /*0012*/ 	.short	0x0020
        /*0014*/ 	.byte	0x00, 0xf0, 0x11, 0x00


	//----- nvinfo : EIATTR_KPARAM_INFO
	.align		4
.L_9:
        /*0018*/ 	.byte	0x04, 0x17
        /*001a*/ 	.short	(.L_11 - .L_10)
.L_10:
        /*001c*/ 	.word	0x00000000
        /*0020*/ 	.short	0x0003
        /*0022*/ 	.short	0x0018
        /*0024*/ 	.byte	0x00, 0xf5, 0x21, 0x00


	//----- nvinfo : EIATTR_KPARAM_INFO
	.align		4
.L_11:
        /*0028*/ 	.byte	0x04, 0x17
        /*002a*/ 	.short	(.L_13 - .L_12)
.L_12:
        /*002c*/ 	.word	0x00000000
        /*0030*/ 	.short	0x0002
        /*0032*/ 	.short	0x0010
        /*0034*/ 	.byte	0x00, 0xf5, 0x21, 0x00


	//----- nvinfo : EIATTR_KPARAM_INFO
	.align		4
.L_13:
        /*0038*/ 	.byte	0x04, 0x17
        /*003a*/ 	.short	(.L_15 - .L_14)
.L_14:
        /*003c*/ 	.word	0x00000000
        /*0040*/ 	.short	0x0001
        /*0042*/ 	.short	0x0008
        /*0044*/ 	.byte	0x00, 0xf5, 0x21, 0x00


	//----- nvinfo : EIATTR_KPARAM_INFO
	.align		4
.L_15:
        /*0048*/ 	.byte	0x04, 0x17
        /*004a*/ 	.short	(.L_17 - .L_16)
.L_16:
        /*004c*/ 	.word	0x00000000
        /*0050*/ 	.short	0x0000
        /*0052*/ 	.short	0x0000
        /*0054*/ 	.byte	0x00, 0xf5, 0x21, 0x00


	//----- nvinfo : EIATTR_SPARSE_MMA_MASK
	.align		4
.L_17:
        /*0058*/ 	.byte	0x03, 0x50
        /*005a*/ 	.short	0x0000


	//----- nvinfo : EIATTR_MAXREG_COUNT
	.align		4
        /*005c*/ 	.byte	0x03, 0x1b
        /*005e*/ 	.short	0x00ff


	//----- nvinfo : EIATTR_MERCURY_ISA_VERSION
	.align		4
        /*0060*/ 	.byte	0x03, 0x5f
        /*0062*/ 	.short	0x0101


	//----- nvinfo : EIATTR_INT_WARP_WIDE_INSTR_OFFSETS
	.align		4
        /*0064*/ 	.byte	0x04, 0x31
        /*0066*/ 	.short	(.L_19 - .L_18)


	//   ....[0]....
.L_18:
        /*0068*/ 	.word	0x00000750


	//   ....[1]....
        /*006c*/ 	.word	0x000007f0


	//----- nvinfo : EIATTR_VRC_CTA_INIT_COUNT
	.align		4
.L_19:
        /*0070*/ 	.byte	0x02, 0x4a
	.zero		1
	.zero		1


	//----- nvinfo : EIATTR_EXIT_INSTR_OFFSETS
	.align		4
        /*0074*/ 	.byte	0x04, 0x1c
        /*0076*/ 	.short	(.L_21 - .L_20)


	//   ....[0]....
.L_20:
        /*0078*/ 	.word	0x00000730


	//   ....[1]....
        /*007c*/ 	.word	0x00000820


	//   ....[2]....
        /*0080*/ 	.word	0x00000860


	//----- nvinfo : EIATTR_CBANK_PARAM_SIZE
	.align		4
.L_21:
        /*0084*/ 	.byte	0x03, 0x19
        /*0086*/ 	.short	0x0024


	//----- nvinfo : EIATTR_PARAM_CBANK
	.align		4
        /*0088*/ 	.byte	0x04, 0x0a
        /*008a*/ 	.short	(.L_23 - .L_22)
	.align		4
.L_22:
        /*008c*/ 	.word	index@(.nv.constant0._ZN3CVD2CL16hips_find_kernelEPK6ulong4S3_P4int2Pjj)
        /*0090*/ 	.short	0x0380
        /*0092*/ 	.short	0x0024


	//----- nvinfo : EIATTR_SW_WAR
	.align		4
.L_23:
        /*0094*/ 	.byte	0x04, 0x36
        /*0096*/ 	.short	(.L_25 - .L_24)
.L_24:
        /*0098*/ 	.word	0x00000008
.L_25:


//--------------------- .nv.callgraph             --------------------------
	.section	.nv.callgraph,"",@"SHT_CUDA_CALLGRAPH"
	.align	4
	.sectionentsize	8
	.align		4
        /*0000*/ 	.word	0x00000000
	.align		4
        /*0004*/ 	.word	0xffffffff
	.align		4
        /*0008*/ 	.word	0x00000000
	.align		4
        /*000c*/ 	.word	0xfffffffe
	.align		4
        /*0010*/ 	.word	0x00000000
	.align		4
        /*0014*/ 	.word	0xfffffffd
	.align		4
        /*0018*/ 	.word	0x00000000
	.align		4
        /*001c*/ 	.word	0xfffffffc


//--------------------- .text._ZN3CVD2CL16hips_find_kernelEPK6ulong4S3_P4int2Pjj --------------------------
	.section	.text._ZN3CVD2CL16hips_find_kernelEPK6ulong4S3_P4int2Pjj,"ax",@progbits
	.align	128
        .global         _ZN3CVD2CL16hips_find_kernelEPK6ulong4S3_P4int2Pjj
        .type           _ZN3CVD2CL16hips_find_kernelEPK6ulong4S3_P4int2Pjj,@function
        .size           _ZN3CVD2CL16hips_find_kernelEPK6ulong4S3_P4int2Pjj,(.L_x_1 - _ZN3CVD2CL16hips_find_kernelEPK6ulong4S3_P4int2Pjj)
        .other          _ZN3CVD2CL16hips_find_kernelEPK6ulong4S3_P4int2Pjj,@"STO_CUDA_ENTRY STV_DEFAULT"
_ZN3CVD2CL16hips_find_kernelEPK6ulong4S3_P4int2Pjj:
.text._ZN3CVD2CL16hips_find_kernelEPK6ulong4S3_P4int2Pjj:
[----:B------:R-:W-:Y:S01]  /*0000*/  LDC R1, c[0x0][0x37c] ;  /* 0x0000df00ff017b82 */ /* 0x000fe20000000800 */
[----:B------:R-:W0:Y:S07]  /*0010*/  S2R R3, SR_TID.X ;  /* 0x0000000000037919 */ /* 0x000e2e0000002100 */
[----:B------:R-:W0:Y:S01]  /*0020*/  S2UR UR6, SR_CTAID.X ;  /* 0x00000000000679c3 */ /* 0x000e220000002500 */
[----:B------:R-:W1:Y:S01]  /*0030*/  LDCU.64 UR4, c[0x0][0x358] ;  /* 0x00006b00ff0477ac */ /* 0x000e620008000a00 */
[----:B------:R-:W2:Y:S06]  /*0040*/  S2R R5, SR_TID.Y ;  /* 0x0000000000057919 */ /* 0x000eac0000002200 */
[----:B------:R-:W0:Y:S08]  /*0050*/  LDC R2, c[0x0][0x360] ;  /* 0x0000d800ff027b82 */ /* 0x000e300000000800 */
[----:B------:R-:W2:Y:S08]  /*0060*/  S2UR UR7, SR_CTAID.Y ;  /* 0x00000000000779c3 */ /* 0x000eb00000002600 */
[----:B------:R-:W2:Y:S08]  /*0070*/  LDC R0, c[0x0][0x364] ;  /* 0x0000d900ff007b82 */ /* 0x000eb00000000800 */
[----:B------:R-:W3:Y:S01]  /*0080*/  LDC.64 R20, c[0x0][0x380] ;  /* 0x0000e000ff147b82 */ /* 0x000ee20000000a00 */
[----:B0-----:R-:W-:-:S07]  /*0090*/  IMAD R2, R2, UR6, R3 ;  /* 0x0000000602027c24 */ /* 0x001fce000f8e0203 */
[----:B------:R-:W0:Y:S01]  /*00a0*/  LDC.64 R22, c[0x0][0x388] ;  /* 0x0000e200ff167b82 */ /* 0x000e220000000a00 */
[----:B--2---:R-:W-:Y:S02]  /*00b0*/  IMAD R3, R0, UR7, R5 ;  /* 0x0000000700037c24 */ /* 0x004fe4000f8e0205 */
[----:B---3--:R-:W-:-:S05]  /*00c0*/  IMAD.WIDE.U32 R20, R2, 0x20, R20 ;  /* 0x0000002002147825 */ /* 0x008fca00078e0014 */
[----:B-1----:R-:W2:Y:S01]  /*00d0*/  LDG.E.128 R12, desc[UR4][R20.64] ;  /* 0x00000004140c7981 */ /* 0x002ea2000c1e1d00 */
[----:B0-----:R-:W-:-:S03]  /*00e0*/  IMAD.WIDE.U32 R22, R3, 0x20, R22 ;  /* 0x0000002003167825 */ /* 0x001fc600078e0016 */
[----:B------:R-:W3:Y:S04]  /*00f0*/  LDG.E.128 R8, desc[UR4][R20.64+0x10] ;  /* 0x0000100414087981 */ /* 0x000ee8000c1e1d00 */
[----:B------:R-:W2:Y:S04]  /*0100*/  LDG.E.128 R16, desc[UR4][R22.64] ;  /* 0x0000000416107981 */ /* 0x000ea8000c1e1d00 */
[----:B------:R-:W3:Y:S01]  /*0110*/  LDG.E.128 R4, desc[UR4][R22.64+0x10] ;  /* 0x0000100416047981 */ /* 0x000ee2000c1e1d00 */
[----:B--2---:R-:W-:Y:S02]  /*0120*/  LOP3.LUT R25, R12, R16, RZ, 0x30, !PT ;  /* 0x000000100c197212 */ /* 0x004fe400078e30ff */
[----:B------:R-:W-:-:S02]  /*0130*/  LOP3.LUT R24, R13, R17, RZ, 0x30, !PT ;  /* 0x000000110d187212 */ /* 0x000fc400078e30ff */
[----:B------:R-:W-:Y:S02]  /*0140*/  SHF.R.U32.HI R0, RZ, 0x1, R25 ;  /* 0x00000001ff007819 */ /* 0x000fe40000011619 */
[----:B------:R-:W-:Y:S02]  /*0150*/  LOP3.LUT R17, R14, R18, RZ, 0x30, !PT ;  /* 0x000000120e117212 */ /* 0x000fe400078e30ff */
[----:B------:R-:W-:Y:S02]  /*0160*/  LOP3.LUT R0, R0, 0x55555555, RZ, 0xc0, !PT ;  /* 0x5555555500007812 */ /* 0x000fe400078ec0ff */
[----:B------:R-:W-:Y:S02]  /*0170*/  SHF.R.U32.HI R13, RZ, 0x1, R24 ;  /* 0x00000001ff0d7819 */ /* 0x000fe40000011618 */
[----:B------:R-:W-:Y:S01]  /*0180*/  SHF.R.U32.HI R14, RZ, 0x1, R17 ;  /* 0x00000001ff0e7819 */ /* 0x000fe20000011611 */
[----:B------:R-:W-:Y:S01]  /*0190*/  IMAD.IADD R0, R25, 0x1, -R0 ;  /* 0x0000000119007824 */ /* 0x000fe200078e0a00 */
[----:B------:R-:W-:-:S02]  /*01a0*/  LOP3.LUT R13, R13, 0x55555555, RZ, 0xc0, !PT ;  /* 0x555555550d0d7812 */ /* 0x000fc400078ec0ff */
[----:B------:R-:W-:Y:S02]  /*01b0*/  LOP3.LUT R16, R14, 0x55555555, RZ, 0xc0, !PT ;  /* 0x555555550e107812 */ /* 0x000fe400078ec0ff */
[----:B------:R-:W-:Y:S01]  /*01c0*/  SHF.R.U32.HI R12, RZ, 0x2, R0 ;  /* 0x00000002ff0c7819 */ /* 0x000fe20000011600 */
[----:B------:R-:W-:Y:S01]  /*01d0*/  IMAD.IADD R14, R24, 0x1, -R13 ;  /* 0x00000001180e7824 */ /* 0x000fe200078e0a0d */
[----:B------:R-:W-:Y:S02]  /*01e0*/  LOP3.LUT R0, R0, 0x33333333, RZ, 0xc0, !PT ;  /* 0x3333333300007812 */ /* 0x000fe400078ec0ff */
[----:B------:R-:W-:Y:S02]  /*01f0*/  LOP3.LUT R13, R12, 0x33333333, RZ, 0xc0, !PT ;  /* 0x333333330c0d7812 */ /* 0x000fe400078ec0ff */
[----:B------:R-:W-:Y:S02]  /*0200*/  SHF.R.U32.HI R12, RZ, 0x2, R14 ;  /* 0x00000002ff0c7819 */ /* 0x000fe4000001160e */
[----:B------:R-:W-:Y:S01]  /*0210*/  LOP3.LUT R14, R14, 0x33333333, RZ, 0xc0, !PT ;  /* 0x333333330e0e7812 */ /* 0x000fe200078ec0ff */
[----:B------:R-:W-:Y:S01]  /*0220*/  IMAD.IADD R0, R0, 0x1, R13 ;  /* 0x0000000100007824 */ /* 0x000fe200078e020d */
[----:B------:R-:W-:-:S02]  /*0230*/  LOP3.LUT R13, R12, 0x33333333, RZ, 0xc0, !PT ;  /* 0x333333330c0d7812 */ /* 0x000fc400078ec0ff */
[----:B------:R-:W-:Y:S02]  /*0240*/  LOP3.LUT R19, R15, R19, RZ, 0x30, !PT ;  /* 0x000000130f137212 */ /* 0x000fe400078e30ff */
[----:B------:R-:W-:Y:S01]  /*0250*/  LEA.HI R0, R0, R0, RZ, 0x1c ;  /* 0x0000000000007211 */ /* 0x000fe200078fe0ff */
[----:B------:R-:W-:Y:S01]  /*0260*/  IMAD.IADD R13, R14, 0x1, R13 ;  /* 0x000000010e0d7824 */ /* 0x000fe200078e020d */
[----:B------:R-:W-:Y:S02]  /*0270*/  SHF.R.U32.HI R12, RZ, 0x1, R19 ;  /* 0x00000001ff0c7819 */ /* 0x000fe40000011613 */
[----:B------:R-:W-:Y:S02]  /*0280*/  LOP3.LUT R0, R0, 0xf0f0f0f, RZ, 0xc0, !PT ;  /* 0x0f0f0f0f00007812 */ /* 0x000fe400078ec0ff */
[----:B------:R-:W-:Y:S02]  /*0290*/  LOP3.LUT R12, R12, 0x55555555, RZ, 0xc0, !PT ;  /* 0x555555550c0c7812 */ /* 0x000fe400078ec0ff */
[----:B------:R-:W-:Y:S01]  /*02a0*/  LEA.HI R13, R13, R13, RZ, 0x1c ;  /* 0x0000000d0d0d7211 */ /* 0x000fe200078fe0ff */
[----:B------:R-:W-:-:S02]  /*02b0*/  IMAD R0, R0, 0x1010101, RZ ;  /* 0x0101010100007824 */ /* 0x000fc400078e02ff */
[----:B------:R-:W-:Y:S01]  /*02c0*/  IMAD.IADD R12, R19, 0x1, -R12 ;  /* 0x00000001130c7824 */ /* 0x000fe200078e0a0c */
[----:B------:R-:W-:Y:S02]  /*02d0*/  LOP3.LUT R13, R13, 0xf0f0f0f, RZ, 0xc0, !PT ;  /* 0x0f0f0f0f0d0d7812 */ /* 0x000fe400078ec0ff */
[----:B------:R-:W-:Y:S02]  /*02e0*/  SHF.R.U32.HI R0, RZ, 0x18, R0 ;  /* 0x00000018ff007819 */ /* 0x000fe40000011600 */
[----:B------:R-:W-:Y:S01]  /*02f0*/  SHF.R.U32.HI R14, RZ, 0x2, R12 ;  /* 0x00000002ff0e7819 */ /* 0x000fe2000001160c */
[----:B------:R-:W-:Y:S02]  /*0300*/  IMAD R13, R13, 0x1010101, RZ ;  /* 0x010101010d0d7824 */ /* 0x000fe400078e02ff */
[----:B------:R-:W-:Y:S01]  /*0310*/  IMAD.IADD R16, R17, 0x1, -R16 ;  /* 0x0000000111107824 */ /* 0x000fe200078e0a10 */
[----:B------:R-:W-:Y:S02]  /*0320*/  LOP3.LUT R17, R14, 0x33333333, RZ, 0xc0, !PT ;  /* 0x333333330e117812 */ /* 0x000fe400078ec0ff */
[----:B------:R-:W-:-:S02]  /*0330*/  LEA.HI R0, R13, R0, RZ, 0x8 ;  /* 0x000000000d007211 */ /* 0x000fc400078f40ff */
[----:B---3--:R-:W-:Y:S02]  /*0340*/  LOP3.LUT R14, R9, R5, RZ, 0x30, !PT ;  /* 0x00000005090e7212 */ /* 0x008fe400078e30ff */
[----:B------:R-:W-:Y:S02]  /*0350*/  LOP3.LUT R13, R8, R4, RZ, 0x30, !PT ;  /* 0x00000004080d7212 */ /* 0x000fe400078e30ff */
[----:B------:R-:W-:Y:S02]  /*0360*/  LOP3.LUT R9, R10, R6, RZ, 0x30, !PT ;  /* 0x000000060a097212 */ /* 0x000fe400078e30ff */
[----:B------:R-:W-:Y:S02]  /*0370*/  LOP3.LUT R10, R11, R7, RZ, 0x30, !PT ;  /* 0x000000070b0a7212 */ /* 0x000fe400078e30ff */
[----:B------:R-:W-:Y:S02]  /*0380*/  SHF.R.U32.HI R5, RZ, 0x1, R14 ;  /* 0x00000001ff057819 */ /* 0x000fe4000001160e */
[----:B------:R-:W-:-:S02]  /*0390*/  SHF.R.U32.HI R4, RZ, 0x1, R13 ;  /* 0x00000001ff047819 */ /* 0x000fc4000001160d */
[----:B------:R-:W-:Y:S02]  /*03a0*/  SHF.R.U32.HI R6, RZ, 0x1, R9 ;  /* 0x00000001ff067819 */ /* 0x000fe40000011609 */
[----:B------:R-:W-:Y:S02]  /*03b0*/  SHF.R.U32.HI R7, RZ, 0x1, R10 ;  /* 0x00000001ff077819 */ /* 0x000fe4000001160a */
[----:B------:R-:W-:Y:S02]  /*03c0*/  LOP3.LUT R5, R5, 0x55555555, RZ, 0xc0, !PT ;  /* 0x5555555505057812 */ /* 0x000fe400078ec0ff */
[----:B------:R-:W-:Y:S02]  /*03d0*/  LOP3.LUT R4, R4, 0x55555555, RZ, 0xc0, !PT ;  /* 0x5555555504047812 */ /* 0x000fe400078ec0ff */
[----:B------:R-:W-:Y:S01]  /*03e0*/  SHF.R.U32.HI R15, RZ, 0x2, R16 ;  /* 0x00000002ff0f7819 */ /* 0x000fe20000011610 */
[----:B------:R-:W-:Y:S01]  /*03f0*/  IMAD.IADD R5, R14, 0x1, -R5 ;  /* 0x000000010e057824 */ /* 0x000fe200078e0a05 */
[----:B------:R-:W-:-:S02]  /*0400*/  LOP3.LUT R6, R6, 0x55555555, RZ, 0xc0, !PT ;  /* 0x5555555506067812 */ /* 0x000fc400078ec0ff */
[----:B------:R-:W-:Y:S01]  /*0410*/  LOP3.LUT R7, R7, 0x55555555, RZ, 0xc0, !PT ;  /* 0x5555555507077812 */ /* 0x000fe200078ec0ff */
[----:B------:R-:W-:Y:S01]  /*0420*/  IMAD.IADD R4, R13, 0x1, -R4 ;  /* 0x000000010d047824 */ /* 0x000fe200078e0a04 */
[----:B------:R-:W-:Y:S02]  /*0430*/  LOP3.LUT R16, R16, 0x33333333, RZ, 0xc0, !PT ;  /* 0x3333333310107812 */ /* 0x000fe400078ec0ff */
[----:B------:R-:W-:Y:S01]  /*0440*/  LOP3.LUT R15, R15, 0x33333333, RZ, 0xc0, !PT ;  /* 0x333333330f0f7812 */ /* 0x000fe200078ec0ff */
[----:B------:R-:W-:Y:S01]  /*0450*/  IMAD.IADD R8, R9, 0x1, -R6 ;  /* 0x0000000109087824 */ /* 0x000fe200078e0a06 */
[----:B------:R-:W-:Y:S01]  /*0460*/  LOP3.LUT R6, R5, 0x33333333, RZ, 0xc0, !PT ;  /* 0x3333333305067812 */ /* 0x000fe200078ec0ff */
[----:B------:R-:W-:Y:S01]  /*0470*/  IMAD.IADD R10, R10, 0x1, -R7 ;  /* 0x000000010a0a7824 */ /* 0x000fe200078e0a07 */
[----:B------:R-:W-:Y:S01]  /*0480*/  SHF.R.U32.HI R7, RZ, 0x2, R5 ;  /* 0x00000002ff077819 */ /* 0x000fe20000011605 */
[----:B------:R-:W-:Y:S01]  /*0490*/  IMAD.IADD R15, R16, 0x1, R15 ;  /* 0x00000001100f7824 */ /* 0x000fe200078e020f */
[----:B------:R-:W-:-:S02]  /*04a0*/  LOP3.LUT R12, R12, 0x33333333, RZ, 0xc0, !PT ;  /* 0x333333330c0c7812 */ /* 0x000fc400078ec0ff */
[----:B------:R-:W-:Y:S02]  /*04b0*/  SHF.R.U32.HI R5, RZ, 0x2, R4 ;  /* 0x00000002ff057819 */ /* 0x000fe40000011604 */
[----:B------:R-:W-:Y:S01]  /*04c0*/  LOP3.LUT R4, R4, 0x33333333, RZ, 0xc0, !PT ;  /* 0x3333333304047812 */ /* 0x000fe200078ec0ff */
[----:B------:R-:W-:Y:S01]  /*04d0*/  IMAD.IADD R12, R12, 0x1, R17 ;  /* 0x000000010c0c7824 */ /* 0x000fe200078e0211 */
[----:B------:R-:W-:Y:S02]  /*04e0*/  LOP3.LUT R5, R5, 0x33333333, RZ, 0xc0, !PT ;  /* 0x3333333305057812 */ /* 0x000fe400078ec0ff */
[----:B------:R-:W-:Y:S02]  /*04f0*/  LEA.HI R15, R15, R15, RZ, 0x1c ;  /* 0x0000000f0f0f7211 */ /* 0x000fe400078fe0ff */
[----:B------:R-:W-:Y:S01]  /*0500*/  SHF.R.U32.HI R9, RZ, 0x2, R8 ;  /* 0x00000002ff097819 */ /* 0x000fe20000011608 */
[----:B------:R-:W-:Y:S01]  /*0510*/  IMAD.IADD R4, R4, 0x1, R5 ;  /* 0x0000000104047824 */ /* 0x000fe200078e0205 */
[----:B------:R-:W-:-:S02]  /*0520*/  LOP3.LUT R7, R7, 0x33333333, RZ, 0xc0, !PT ;  /* 0x3333333307077812 */ /* 0x000fc400078ec0ff */
[----:B------:R-:W-:Y:S02]  /*0530*/  LOP3.LUT R15, R15, 0xf0f0f0f, RZ, 0xc0, !PT ;  /* 0x0f0f0f0f0f0f7812 */ /* 0x000fe400078ec0ff */
[----:B------:R-:W-:Y:S01]  /*0540*/  LEA.HI R12, R12, R12, RZ, 0x1c ;  /* 0x0000000c0c0c7211 */ /* 0x000fe200078fe0ff */
[----:B------:R-:W-:Y:S01]  /*0550*/  IMAD.IADD R6, R6, 0x1, R7 ;  /* 0x0000000106067824 */ /* 0x000fe200078e0207 */
[----:B------:R-:W-:Y:S02]  /*0560*/  LOP3.LUT R8, R8, 0x33333333, RZ, 0xc0, !PT ;  /* 0x3333333308087812 */ /* 0x000fe400078ec0ff */
[----:B------:R-:W-:Y:S02]  /*0570*/  LOP3.LUT R9, R9, 0x33333333, RZ, 0xc0, !PT ;  /* 0x3333333309097812 */ /* 0x000fe400078ec0ff */
[----:B------:R-:W-:Y:S01]  /*0580*/  SHF.R.U32.HI R5, RZ, 0x2, R10 ;  /* 0x00000002ff057819 */ /* 0x000fe2000001160a */
[----:B------:R-:W-:Y:S01]  /*0590*/  IMAD R15, R15, 0x1010101, RZ ;  /* 0x010101010f0f7824 */ /* 0x000fe200078e02ff */
[----:B------:R-:W-:-:S02]  /*05a0*/  LEA.HI R4, R4, R4, RZ, 0x1c ;  /* 0x0000000404047211 */ /* 0x000fc400078fe0ff */
[----:B------:R-:W-:Y:S01]  /*05b0*/  LOP3.LUT R12, R12, 0xf0f0f0f, RZ, 0xc0, !PT ;  /* 0x0f0f0f0f0c0c7812 */ /* 0x000fe200078ec0ff */
[----:B------:R-:W-:Y:S01]  /*05c0*/  IMAD.IADD R8, R8, 0x1, R9 ;  /* 0x0000000108087824 */ /* 0x000fe200078e0209 */
[----:B------:R-:W-:Y:S02]  /*05d0*/  LOP3.LUT R10, R10, 0x33333333, RZ, 0xc0, !PT ;  /* 0x333333330a0a7812 */ /* 0x000fe400078ec0ff */
[----:B------:R-:W-:Y:S01]  /*05e0*/  LOP3.LUT R7, R5, 0x33333333, RZ, 0xc0, !PT ;  /* 0x3333333305077812 */ /* 0x000fe200078ec0ff */
[----:B------:R-:W-:Y:S01]  /*05f0*/  IMAD R5, R12, 0x1010101, RZ ;  /* 0x010101010c057824 */ /* 0x000fe200078e02ff */
[----:B------:R-:W-:Y:S02]  /*0600*/  LEA.HI R6, R6, R6, RZ, 0x1c ;  /* 0x0000000606067211 */ /* 0x000fe400078fe0ff */
[----:B------:R-:W-:Y:S01]  /*0610*/  LOP3.LUT R4, R4, 0xf0f0f0f, RZ, 0xc0, !PT ;  /* 0x0f0f0f0f04047812 */ /* 0x000fe200078ec0ff */
[----:B------:R-:W-:Y:S01]  /*0620*/  IMAD.IADD R7, R10, 0x1, R7 ;  /* 0x000000010a077824 */ /* 0x000fe200078e0207 */
[----:B------:R-:W-:-:S02]  /*0630*/  LEA.HI R0, R15, R0, RZ, 0x8 ;  /* 0x000000000f007211 */ /* 0x000fc400078f40ff */
[----:B------:R-:W-:Y:S01]  /*0640*/  LEA.HI R8, R8, R8, RZ, 0x1c ;  /* 0x0000000808087211 */ /* 0x000fe200078fe0ff */
[----:B------:R-:W-:Y:S01]  /*0650*/  IMAD R4, R4, 0x1010101, RZ ;  /* 0x0101010104047824 */ /* 0x000fe200078e02ff */
[----:B------:R-:W-:Y:S02]  /*0660*/  LOP3.LUT R6, R6, 0xf0f0f0f, RZ, 0xc0, !PT ;  /* 0x0f0f0f0f06067812 */ /* 0x000fe400078ec0ff */
[----:B------:R-:W-:Y:S02]  /*0670*/  LEA.HI R5, R5, R0, RZ, 0x8 ;  /* 0x0000000005057211 */ /* 0x000fe400078f40ff */
[----:B------:R-:W-:Y:S01]  /*0680*/  LEA.HI R7, R7, R7, RZ, 0x1c ;  /* 0x0000000707077211 */ /* 0x000fe200078fe0ff */
[----:B------:R-:W-:Y:S01]  /*0690*/  IMAD R6, R6, 0x1010101, RZ ;  /* 0x0101010106067824 */ /* 0x000fe200078e02ff */
[----:B------:R-:W-:Y:S02]  /*06a0*/  LOP3.LUT R8, R8, 0xf0f0f0f, RZ, 0xc0, !PT ;  /* 0x0f0f0f0f08087812 */ /* 0x000fe400078ec0ff */
[----:B------:R-:W-:-:S02]  /*06b0*/  LEA.HI R5, R4, R5, RZ, 0x8 ;  /* 0x0000000504057211 */ /* 0x000fc400078f40ff */
[----:B------:R-:W-:Y:S01]  /*06c0*/  LOP3.LUT R7, R7, 0xf0f0f0f, RZ, 0xc0, !PT ;  /* 0x0f0f0f0f07077812 */ /* 0x000fe200078ec0ff */
[----:B------:R-:W-:Y:S01]  /*06d0*/  IMAD R8, R8, 0x1010101, RZ ;  /* 0x0101010108087824 */ /* 0x000fe200078e02ff */
[----:B------:R-:W-:-:S03]  /*06e0*/  LEA.HI R5, R6, R5, RZ, 0x8 ;  /* 0x0000000506057211 */ /* 0x000fc600078f40ff */
[----:B------:R-:W-:Y:S01]  /*06f0*/  IMAD R7, R7, 0x1010101, RZ ;  /* 0x0101010107077824 */ /* 0x000fe200078e02ff */
[----:B------:R-:W-:-:S04]  /*0700*/  LEA.HI R8, R8, R5, RZ, 0x8 ;  /* 0x0000000508087211 */ /* 0x000fc800078f40ff */
[----:B------:R-:W-:-:S04]  /*0710*/  LEA.HI R7, R7, R8, RZ, 0x8 ;  /* 0x0000000807077211 */ /* 0x000fc800078f40ff */
[----:B------:R-:W-:-:S13]  /*0720*/  ISETP.GT.U32.AND P0, PT, R7, 0x3, PT ;  /* 0x000000030700780c */ /* 0x000fda0003f04070 */
[----:B------:R-:W-:Y:S05]  /*0730*/  @P0 EXIT ;  /* 0x000000000000094d */ /* 0x000fea0003800000 */
[----:B------:R-:W0:Y:S01]  /*0740*/  S2R R7, SR_LANEID ;  /* 0x0000000000077919 */ /* 0x000e220000000000 */
[----:B------:R-:W-:Y:S01]  /*0750*/  VOTEU.ANY UR6, UPT, PT ;  /* 0x0000000000067886 */ /* 0x000fe200038e0100 */
[----:B------:R-:W1:Y:S01]  /*0760*/  LDC.64 R4, c[0x0][0x398] ;  /* 0x0000e600ff047b82 */ /* 0x000e620000000a00 */
[----:B------:R-:W0:Y:S08]  /*0770*/  FLO.U32 R0, UR6 ;  /* 0x0000000600007d00 */ /* 0x000e3000080e0000 */
[----:B------:R-:W1:Y:S01]  /*0780*/  POPC R9, UR6 ;  /* 0x0000000600097d09 */ /* 0x000e620008000000 */
[----:B0-----:R-:W-:-:S13]  /*0790*/  ISETP.EQ.U32.AND P0, PT, R0, R7, PT ;  /* 0x000000070000720c */ /* 0x001fda0003f02070 */
[----:B-1----:R-:W2:Y:S01]  /*07a0*/  @P0 ATOMG.E.ADD.STRONG.GPU PT, R5, desc[UR4][R4.64], R9 ;  /* 0x80000009040509a8 */ /* 0x002ea200081ef104 */
[----:B------:R-:W0:Y:S02]  /*07b0*/  S2R R6, SR_LTMASK ;  /* 0x0000000000067919 */ /* 0x000e240000003900 */
[----:B0-----:R-:W-:Y:S01]  /*07c0*/  LOP3.LUT R6, R6, UR6, RZ, 0xc0, !PT ;  /* 0x0000000606067c12 */ /* 0x001fe2000f8ec0ff */
[----:B------:R-:W0:Y:S05]  /*07d0*/  LDCU UR6, c[0x0][0x3a0] ;  /* 0x00007400ff0677ac */ /* 0x000e2a0008000800 */
[----:B------:R-:W1:Y:S01]  /*07e0*/  POPC R6, R6 ;  /* 0x0000000600067309 */ /* 0x000e620000000000 */
[----:B--2---:R-:W1:Y:S02]  /*07f0*/  SHFL.IDX PT, R7, R5, R0, 0x1f ;  /* 0x00001f0005077589 */ /* 0x004e6400000e0000 */
[----:B-1----:R-:W-:-:S05]  /*0800*/  IMAD.IADD R7, R7, 0x1, R6 ;  /* 0x0000000107077824 */ /* 0x002fca00078e0206 */
[----:B0-----:R-:W-:-:S13]  /*0810*/  ISETP.GE.U32.AND P0, PT, R7, UR6, PT ;  /* 0x0000000607007c0c */ /* 0x001fda000bf06070 */
[----:B------:R-:W-:Y:S05]  /*0820*/  @P0 EXIT ;  /* 0x000000000000094d */ /* 0x000fea0003800000 */
[----:B------:R-:W0:Y:S02]  /*0830*/  LDC.64 R4, c[0x0][0x390] ;  /* 0x0000e400ff047b82 */ /* 0x000e240000000a00 */
[----:B0-----:R-:W-:-:S05]  /*0840*/  IMAD.WIDE.U32 R4, R7, 0x8, R4 ;  /* 0x0000000807047825 */ /* 0x001fca00078e0004 */
[----:B------:R-:W-:Y:S01]  /*0850*/  STG.E.64 desc[UR4][R4.64], R2 ;  /* 0x0000000204007986 */ /* 0x000fe2000c101b04 */
[----:B------:R-:W-:Y:S05]  /*0860*/  EXIT ;  /* 0x000000000000794d */ /* 0x000fea0003800000 */
.L_x_0:
[----:B------:R-:W-:-:S00]  /*0870*/  BRA `(.L_x_0) ;  /* 0xfffffffc00fc7947 */ /* 0x000fc0000383ffff */
[----:B------:R-:W-:-:S00]  /*0880*/  NOP ;  /* 0x0000000000007918 */ /* 0x000fc00000000000 */
[----:B------:R-:W-:-:S00]  /*0890*/  NOP ;  /* 0x0000000000007918 */ /* 0x000fc00000000000 */
[----:B------:R-:W-:-:S00]  /*08a0*/  NOP ;  /* 0x0000000000007918 */ /* 0x000fc00000000000 */
[----:B------:R-:W-:-:S00]  /*08b0*/  NOP ;  /* 0x0000000000007918 */ /* 0x000fc00000000000 */
[----:B------:R-:W-:-:S00]  /*08c0*/  NOP ;  /* 0x0000000000007918 */ /* 0x000fc00000000000 */
[----:B------:R-:W-:-:S00]  /*08d0*/  NOP ;  /* 0x0000000000007918 */ /* 0x000fc00000000000 */
[----:B------:R-:W-:-:S00]  /*08e0*/  NOP ;  /* 0x0000000000007918 */ /* 0x000fc00000000000 */
[----:B------:R-:W-:-:S00]  /*08f0*/  NOP ;  /* 0x0000000000007918 */ /* 0x000fc00000000000 */
.L_x_1:


//--------------------- .nv.shared.reserved.0     --------------------------
	.section	.nv.shared.reserved.0,"aw",@nobits
	.weak		__nv_reservedSMEM_offset_0_alias
	.size		__nv_reservedSMEM_offset_0_alias, 0, 64
	.other		__nv_reservedSMEM_offset_0_alias,@"STO_CUDA_RESERVED_SHARED STV_DEFAULT"
__nv_reservedSMEM_offset_0_alias:
	.zero		0
	.zero		64


//--------------------- .nv.constant0._ZN3CVD2CL16hips_find_kernelEPK6ulong4S3_P4int2Pjj --------------------------
	.section	.nv.constant0._ZN3CVD2CL16hips_find_kernelEPK6ulong4S3_P4int2Pjj,"a",@progbits
	.sectionflags	@""
	.align	4
.nv.constant0._ZN3CVD2CL16hips_find_kernelEPK6ulong4S3_P4int2Pjj:
	.zero		932


//--------------------- SYMBOLS --------------------------

	.type		.nv.reservedSmem.offset0,@object
	.size		.nv.reservedSmem.offset0,0x4
